	.headerflags	@"EF_CUDA_TEXMODE_UNIFIED EF_CUDA_64BIT_ADDRESS EF_CUDA_SM86 EF_CUDA_VIRTUAL_SM(EF_CUDA_SM86)"
	.elftype	@"ET_EXEC"


//--------------------- .nv.info                  --------------------------
	.section	.nv.info,"",@"SHT_CUDA_INFO"
	.align	4


	//----- nvinfo : EIATTR_REGCOUNT
	.align		4
        /*0000*/ 	.byte	0x04, 0x2f
        /*0002*/ 	.short	(.L_1 - .L_0)
	.align		4
.L_0:
        /*0004*/ 	.word	index@(triton_mm)
        /*0008*/ 	.word	0x00000040


	//----- nvinfo : EIATTR_MIN_STACK_SIZE
	.align		4
.L_1:
        /*000c*/ 	.byte	0x04, 0x12
        /*000e*/ 	.short	(.L_3 - .L_2)
	.align		4
.L_2:
        /*0010*/ 	.word	index@(triton_mm)
        /*0014*/ 	.word	0x00000000


	//----- nvinfo : EIATTR_FRAME_SIZE
	.align		4
.L_3:
        /*0018*/ 	.byte	0x04, 0x11
        /*001a*/ 	.short	(.L_5 - .L_4)
	.align		4
.L_4:
        /*001c*/ 	.word	index@(triton_mm)
        /*0020*/ 	.word	0x00000000


	//----- nvinfo : EIATTR_MIN_STACK_SIZE
	.align		4
.L_5:
        /*0024*/ 	.byte	0x04, 0x12
        /*0026*/ 	.short	(.L_7 - .L_6)
	.align		4
.L_6:
        /*0028*/ 	.word	index@(triton_mm)
        /*002c*/ 	.word	0x00000000
.L_7:


//--------------------- .nv.info.triton_mm        --------------------------
	.section	.nv.info.triton_mm,"",@"SHT_CUDA_INFO"
	.sectionflags	@""
	.align	4


	//----- nvinfo : EIATTR_CUDA_API_VERSION
	.align		4
        /*0000*/ 	.byte	0x04, 0x37
        /*0002*/ 	.short	(.L_9 - .L_8)
.L_8:
        /*0004*/ 	.word	0x0000007c


	//----- nvinfo : EIATTR_SW2861232_WAR
	.align		4
.L_9:
        /*0008*/ 	.byte	0x01, 0x35
	.zero		2


	//----- nvinfo : EIATTR_PARAM_CBANK
	.align		4
        /*000c*/ 	.byte	0x04, 0x0a
        /*000e*/ 	.short	(.L_11 - .L_10)
	.align		4
.L_10:
        /*0010*/ 	.word	index@(.nv.constant0.triton_mm)
        /*0014*/ 	.short	0x0160
        /*0016*/ 	.short	0x0020


	//----- nvinfo : EIATTR_CBANK_PARAM_SIZE
	.align		4
.L_11:
        /*0018*/ 	.byte	0x03, 0x19
        /*001a*/ 	.short	0x0020


	//----- nvinfo : EIATTR_KPARAM_INFO
	.align		4
        /*001c*/ 	.byte	0x04, 0x17
        /*001e*/ 	.short	(.L_13 - .L_12)
.L_12:
        /*0020*/ 	.word	0x00000000
        /*0024*/ 	.short	0x0003
        /*0026*/ 	.short	0x0018
        /*0028*/ 	.byte	0x00, 0xf4, 0x21, 0x00


	//----- nvinfo : EIATTR_KPARAM_INFO
	.align		4
.L_13:
        /*002c*/ 	.byte	0x04, 0x17
        /*002e*/ 	.short	(.L_15 - .L_14)
.L_14:
        /*0030*/ 	.word	0x00000000
        /*0034*/ 	.short	0x0002
        /*0036*/ 	.short	0x0010
        /*0038*/ 	.byte	0x00, 0xf4, 0x21, 0x00


	//----- nvinfo : EIATTR_KPARAM_INFO
	.align		4
.L_15:
        /*003c*/ 	.byte	0x04, 0x17
        /*003e*/ 	.short	(.L_17 - .L_16)
.L_16:
        /*0040*/ 	.word	0x00000000
        /*0044*/ 	.short	0x0001
        /*0046*/ 	.short	0x0008
        /*0048*/ 	.byte	0x00, 0xf4, 0x21, 0x00


	//----- nvinfo : EIATTR_KPARAM_INFO
	.align		4
.L_17:
        /*004c*/ 	.byte	0x04, 0x17
        /*004e*/ 	.short	(.L_19 - .L_18)
.L_18:
        /*0050*/ 	.word	0x00000000
        /*0054*/ 	.short	0x0000
        /*0056*/ 	.short	0x0000
        /*0058*/ 	.byte	0x00, 0xf4, 0x21, 0x00


	//----- nvinfo : EIATTR_MAXREG_COUNT
	.align		4
.L_19:
        /*005c*/ 	.byte	0x03, 0x1b
        /*005e*/ 	.short	0x00ff


	//----- nvinfo : EIATTR_EXIT_INSTR_OFFSETS
	.align		4
        /*0060*/ 	.byte	0x04, 0x1c
        /*0062*/ 	.short	(.L_21 - .L_20)


	//   ....[0]....
.L_20:
        /*0064*/ 	.word	0x000019f0


	//   ....[1]....
        /*0068*/ 	.word	0x00001a40


	//----- nvinfo : EIATTR_REQNTID
	.align		4
.L_21:
        /*006c*/ 	.byte	0x04, 0x10
        /*006e*/ 	.short	(.L_23 - .L_22)
.L_22:
        /*0070*/ 	.word	0x00000100
        /*0074*/ 	.word	0x00000001
        /*0078*/ 	.word	0x00000001
.L_23:


//--------------------- .nv.callgraph             --------------------------
	.section	.nv.callgraph,"",@"SHT_CUDA_CALLGRAPH"
	.align	4
	.sectionentsize	8
	.align		4
        /*0000*/ 	.word	0x00000000
	.align		4
        /*0004*/ 	.word	0xffffffff
	.align		4
        /*0008*/ 	.word	0x00000000
	.align		4
        /*000c*/ 	.word	0xfffffffe
	.align		4
        /*0010*/ 	.word	0x00000000
	.align		4
        /*0014*/ 	.word	0xfffffffd
	.align		4
        /*0018*/ 	.word	0x00000000
	.align		4
        /*001c*/ 	.word	0xfffffffc


//--------------------- .nv.rel.action            --------------------------
	.section	.nv.rel.action,"",@"SHT_CUDA_RELOCINFO"
	.align	8
	.sectionentsize	8
        /*0000*/ 	.byte	0x73, 0x00, 0x00, 0x00, 0x00, 0x00, 0x00, 0x00, 0x00, 0x00, 0x00, 0x11, 0x25, 0x00, 0x05, 0x36


//--------------------- .nv.constant0.triton_mm   --------------------------
	.section	.nv.constant0.triton_mm,"a",@progbits
	.sectionflags	@""
	.align	4
.nv.constant0.triton_mm:
	.zero		384


//--------------------- .text.triton_mm           --------------------------
	.section	.text.triton_mm,"ax",@progbits
	.sectionflags	@"SHF_BARRIERS=1"
	.sectioninfo	@"SHI_REGISTERS=64"
	.align	128
        .global         triton_mm
        .type           triton_mm,@function
        .size           triton_mm,(.L_x_2 - triton_mm)
        .other          triton_mm,@"STO_CUDA_ENTRY STV_DEFAULT"
triton_mm:
.text.triton_mm:
[----:B------:R-:W-:Y:S02]  /*0000*/  IMAD.MOV.U32 R1, RZ, RZ, c[0x0][0x28] ;  /* 0x00000a00ff017624 */ /* 0x000fe400078e00ff */
[----:B------:R-:W1:Y:S01]  /*0010*/  S2R R9, SR_CTAID.X ;  /* 0x0000000000097919 */ /* 0x000e620000002500 */
[----:B------:R-:W-:Y:S01]  /*0020*/  IMAD.MOV.U32 R5, RZ, RZ, 0x8 ;  /* 0x00000008ff057424 */ /* 0x000fe200078e00ff */
[----:B------:R-:W-:Y:S01]  /*0030*/  ULDC.64 UR6, c[0x0][0x118] ;  /* 0x0000460000067ab9 */ /* 0x000fe20000000a00 */
[----:B------:R-:W-:Y:S01]  /*0040*/  CS2R R52, SRZ ;  /* 0x0000000000347805 */ /* 0x000fe2000001ff00 */
        /* <DEDUP_REMOVED lines=11> */
[----:B------:R-:W-:Y:S01]  /*0100*/  UMOV UR4, 0xffffffff ;  /* 0xffffffff00047882 */ /* 0x000fe20000000000 */
[----:B-1----:R-:W-:Y:S01]  /*0110*/  IMAD.HI R0, R9, 0x2aaaaaab, RZ ;  /* 0x2aaaaaab09007827 */ /* 0x002fe200078e02ff */
[----:B------:R-:W-:-:S02]  /*0120*/  IABS R10, R9 ;  /* 0x00000009000a7213 */ /* 0x000fc40000000000 */
[----:B------:R-:W-:Y:S02]  /*0130*/  ISETP.GE.AND P2, PT, R9, RZ, PT ;  /* 0x000000ff0900720c */ /* 0x000fe40003f46270 */
[----:B------:R-:W-:-:S04]  /*0140*/  SHF.R.U32.HI R3, RZ, 0x1f, R0 ;  /* 0x0000001fff037819 */ /* 0x000fc80000011600 */
[----:B------:R-:W-:-:S05]  /*0150*/  LEA.HI.SX32 R0, R0, R3, 0x1b ;  /* 0x0000000300007211 */ /* 0x000fca00078fdaff */
[C---:B------:R-:W-:Y:S02]  /*0160*/  IMAD R2, R0.reuse, -0x8, R5 ;  /* 0xfffffff800027824 */ /* 0x040fe400078e0205 */
[----:B------:R-:W-:-:S03]  /*0170*/  IMAD R7, R0, -0xc0, R9 ;  /* 0xffffff4000077824 */ /* 0x000fc600078e0209 */
[----:B------:R-:W-:Y:S02]  /*0180*/  IMNMX R4, R2, 0x8, PT ;  /* 0x0000000802047817 */ /* 0x000fe40003800200 */
[----:B------:R-:W-:Y:S02]  /*0190*/  IABS R6, R7 ;  /* 0x0000000700067213 */ /* 0x000fe40000000000 */
[-C--:B------:R-:W-:Y:S02]  /*01a0*/  IABS R8, R4.reuse ;  /* 0x0000000400087213 */ /* 0x080fe40000000000 */
[-C--:B------:R-:W-:Y:S02]  /*01b0*/  IABS R12, R4.reuse ;  /* 0x00000004000c7213 */ /* 0x080fe40000000000 */
[----:B------:R-:W1:Y:S01]  /*01c0*/  I2F.RP R5, R8 ;  /* 0x0000000800057306 */ /* 0x000e620000209400 */
[----:B------:R-:W-:Y:S02]  /*01d0*/  LOP3.LUT R7, R7, R4, RZ, 0x3c, !PT ;  /* 0x0000000407077212 */ /* 0x000fe400078e3cff */
[----:B------:R-:W-:-:S02]  /*01e0*/  IMAD.MOV R12, RZ, RZ, -R12 ;  /* 0x000000ffff0c7224 */ /* 0x000fc400078e0a0c */
[----:B------:R-:W-:-:S03]  /*01f0*/  ISETP.GE.AND P4, PT, R7, RZ, PT ;  /* 0x000000ff0700720c */ /* 0x000fc60003f86270 */
[----:B-1----:R-:W1:Y:S02]  /*0200*/  MUFU.RCP R5, R5 ;  /* 0x0000000500057308 */ /* 0x002e640000001000 */
[----:B-1----:R-:W-:-:S06]  /*0210*/  IADD3 R2, R5, 0xffffffe, RZ ;  /* 0x0ffffffe05027810 */ /* 0x002fcc0007ffe0ff */
[----:B------:R1:W2:Y:S02]  /*0220*/  F2I.FTZ.U32.TRUNC.NTZ R3, R2 ;  /* 0x0000000200037305 */ /* 0x0002a4000021f000 */
[----:B-1----:R-:W-:Y:S02]  /*0230*/  IMAD.MOV.U32 R2, RZ, RZ, RZ ;  /* 0x000000ffff027224 */ /* 0x002fe400078e00ff */
[----:B--2---:R-:W-:-:S04]  /*0240*/  IMAD.MOV R11, RZ, RZ, -R3 ;  /* 0x000000ffff0b7224 */ /* 0x004fc800078e0a03 */
[----:B------:R-:W-:-:S04]  /*0250*/  IMAD R11, R11, R8, RZ ;  /* 0x000000080b0b7224 */ /* 0x000fc800078e02ff */
[----:B------:R-:W-:-:S04]  /*0260*/  IMAD.HI.U32 R3, R3, R11, R2 ;  /* 0x0000000b03037227 */ /* 0x000fc800078e0002 */
[----:B------:R-:W-:Y:S02]  /*0270*/  IMAD.MOV.U32 R2, RZ, RZ, R10 ;  /* 0x000000ffff027224 */ /* 0x000fe400078e000a */
[----:B------:R-:W-:Y:S02]  /*0280*/  IMAD.MOV.U32 R10, RZ, RZ, R12 ;  /* 0x000000ffff0a7224 */ /* 0x000fe400078e000c */
[----:B------:R-:W-:-:S04]  /*0290*/  IMAD.HI.U32 R5, R3, R6, RZ ;  /* 0x0000000603057227 */ /* 0x000fc800078e00ff */
[----:B------:R-:W-:-:S04]  /*02a0*/  IMAD.HI.U32 R3, R3, R2, RZ ;  /* 0x0000000203037227 */ /* 0x000fc800078e00ff */
[-C--:B------:R-:W-:Y:S02]  /*02b0*/  IMAD R6, R5, R10.reuse, R6 ;  /* 0x0000000a05067224 */ /* 0x080fe400078e0206 */
[----:B------:R-:W-:Y:S02]  /*02c0*/  IMAD R3, R3, R10, R2 ;  /* 0x0000000a03037224 */ /* 0x000fe400078e0202 */
[----:B------:R-:W1:Y:S01]  /*02d0*/  S2R R2, SR_TID.X ;  /* 0x0000000000027919 */ /* 0x000e620000002100 */
[C---:B------:R-:W-:Y:S02]  /*02e0*/  ISETP.GT.U32.AND P3, PT, R8.reuse, R6, PT ;  /* 0x000000060800720c */ /* 0x040fe40003f64070 */
[----:B------:R-:W-:-:S11]  /*02f0*/  ISETP.GT.U32.AND P0, PT, R8, R3, PT ;  /* 0x000000030800720c */ /* 0x000fd60003f04070 */
[--C-:B------:R-:W-:Y:S01]  /*0300*/  @!P3 IMAD.IADD R6, R6, 0x1, -R8.reuse ;  /* 0x000000010606b824 */ /* 0x100fe200078e0a08 */
[----:B------:R-:W-:Y:S01]  /*0310*/  @!P3 IADD3 R5, R5, 0x1, RZ ;  /* 0x000000010505b810 */ /* 0x000fe20007ffe0ff */
[----:B------:R-:W-:-:S03]  /*0320*/  @!P0 IMAD.IADD R3, R3, 0x1, -R8 ;  /* 0x0000000103038824 */ /* 0x000fc600078e0a08 */
[----:B------:R-:W-:Y:S02]  /*0330*/  ISETP.GE.U32.AND P0, PT, R6, R8, PT ;  /* 0x000000080600720c */ /* 0x000fe40003f06070 */
[----:B------:R-:W-:Y:S02]  /*0340*/  ISETP.GT.U32.AND P1, PT, R8, R3, PT ;  /* 0x000000030800720c */ /* 0x000fe40003f24070 */
[----:B-1----:R-:W-:Y:S01]  /*0350*/  SHF.R.U32.HI R6, RZ, 0x1, R2 ;  /* 0x00000001ff067819 */ /* 0x002fe20000011602 */
[C---:B------:R-:W-:Y:S01]  /*0360*/  IMAD.SHL.U32 R9, R2.reuse, 0x8, RZ ;  /* 0x0000000802097824 */ /* 0x040fe200078e00ff */
[C---:B------:R-:W-:Y:S01]  /*0370*/  LOP3.LUT R13, R2.reuse, 0x80, RZ, 0xc0, !PT ;  /* 0x00000080020d7812 */ /* 0x040fe200078ec0ff */
[C---:B------:R-:W-:Y:S02]  /*0380*/  IMAD.SHL.U32 R11, R2.reuse, 0x10, RZ ;  /* 0x00000010020b7824 */ /* 0x040fe400078e00ff */
[----:B------:R-:W-:Y:S01]  /*0390*/  IMAD.SHL.U32 R61, R2, 0x4, RZ ;  /* 0x00000004023d7824 */ /* 0x000fe200078e00ff */
[----:B------:R-:W-:-:S03]  /*03a0*/  LOP3.LUT R10, R9, 0x18, RZ, 0xc0, !PT ;  /* 0x00000018090a7812 */ /* 0x000fc600078ec0ff */
[----:B------:R-:W-:Y:S02]  /*03b0*/  @P0 IADD3 R5, R5, 0x1, RZ ;  /* 0x0000000105050810 */ /* 0x000fe40007ffe0ff */
[----:B------:R-:W-:Y:S01]  /*03c0*/  @!P1 IMAD.IADD R3, R3, 0x1, -R8 ;  /* 0x0000000103039824 */ /* 0x000fe200078e0a08 */
[----:B------:R-:W-:Y:S02]  /*03d0*/  ISETP.NE.AND P0, PT, R4, RZ, PT ;  /* 0x000000ff0400720c */ /* 0x000fe40003f05270 */
[----:B------:R-:W-:Y:S01]  /*03e0*/  @!P4 IMAD.MOV R5, RZ, RZ, -R5 ;  /* 0x000000ffff05c224 */ /* 0x000fe200078e0a05 */
[----:B------:R-:W-:Y:S01]  /*03f0*/  LOP3.LUT R4, RZ, R4, RZ, 0x33, !PT ;  /* 0x00000004ff047212 */ /* 0x000fe200078e33ff */
[----:B------:R-:W-:Y:S01]  /*0400*/  @!P2 IMAD.MOV R3, RZ, RZ, -R3 ;  /* 0x000000ffff03a224 */ /* 0x000fe200078e0a03 */
[----:B------:R-:W-:Y:S02]  /*0410*/  LOP3.LUT R12, R11, 0x10, RZ, 0xc0, !PT ;  /* 0x000000100b0c7812 */ /* 0x000fe400078ec0ff */
[----:B------:R-:W-:-:S02]  /*0420*/  SEL R60, R4, R5, !P0 ;  /* 0x00000005043c7207 */ /* 0x000fc40004000000 */
[----:B------:R-:W-:Y:S02]  /*0430*/  SEL R3, R4, R3, !P0 ;  /* 0x0000000304037207 */ /* 0x000fe40004000000 */
[----:B------:R-:W-:Y:S01]  /*0440*/  SGXT.U32 R5, R6, 0x7 ;  /* 0x000000070605781a */ /* 0x000fe20000000000 */
[----:B------:R-:W-:Y:S01]  /*0450*/  IMAD.SHL.U32 R60, R60, 0x80, RZ ;  /* 0x000000803c3c7824 */ /* 0x000fe200078e00ff */
[--C-:B------:R-:W-:Y:S01]  /*0460*/  LOP3.LUT R55, R10, 0x10, R2.reuse, 0x78, !PT ;  /* 0x000000100a377812 */ /* 0x100fe200078e7802 */
[----:B------:R-:W-:Y:S01]  /*0470*/  IMAD R3, R0, 0x8, R3 ;  /* 0x0000000800037824 */ /* 0x000fe200078e0203 */
[----:B------:R-:W-:Y:S02]  /*0480*/  SHF.R.U32.HI R0, RZ, 0x2, R2 ;  /* 0x00000002ff007819 */ /* 0x000fe40000011602 */
[----:B------:R-:W-:Y:S01]  /*0490*/  LOP3.LUT R6, R60, R5, RZ, 0xfc, !PT ;  /* 0x000000053c067212 */ /* 0x000fe200078efcff */
[----:B------:R-:W-:Y:S01]  /*04a0*/  IMAD.SHL.U32 R59, R3, 0x40, RZ ;  /* 0x00000040033b7824 */ /* 0x000fe200078e00ff */
[----:B------:R-:W-:-:S02]  /*04b0*/  SHF.R.S32.HI R7, RZ, 0x19, R3 ;  /* 0x00000019ff077819 */ /* 0x000fc40000011403 */
[----:B------:R-:W-:Y:S01]  /*04c0*/  SGXT.U32 R0, R0, 0x6 ;  /* 0x000000060000781a */ /* 0x000fe20000000000 */
[----:B------:R-:W-:Y:S01]  /*04d0*/  IMAD.HI R8, R6, 0x2aaaaaab, RZ ;  /* 0x2aaaaaab06087827 */ /* 0x000fe200078e02ff */
[----:B------:R-:W-:Y:S02]  /*04e0*/  SGXT R7, R7, 0x1 ;  /* 0x000000010707781a */ /* 0x000fe40000000200 */
[----:B------:R-:W-:Y:S01]  /*04f0*/  LOP3.LUT R4, R59, R0, RZ, 0xfc, !PT ;  /* 0x000000003b047212 */ /* 0x000fe200078efcff */
[----:B------:R-:W-:Y:S01]  /*0500*/  IMAD R55, R0, 0x20, R55 ;  /* 0x0000002000377824 */ /* 0x000fe200078e0237 */
[----:B------:R-:W-:Y:S02]  /*0510*/  SHF.R.U32.HI R9, RZ, 0x1f, R8 ;  /* 0x0000001fff097819 */ /* 0x000fe40000011608 */
[----:B------:R-:W-:Y:S02]  /*0520*/  LEA.HI R7, R7, R4, RZ, 0x9 ;  /* 0x0000000407077211 */ /* 0x000fe400078f48ff */
[----:B------:R-:W-:-:S02]  /*0530*/  LEA.HI R9, R8, R9, RZ, 0x17 ;  /* 0x0000000908097211 */ /* 0x000fc400078fb8ff */
[----:B------:R-:W-:Y:S02]  /*0540*/  LOP3.LUT R7, R7, 0x3ffe00, RZ, 0xc0, !PT ;  /* 0x003ffe0007077812 */ /* 0x000fe400078ec0ff */
[----:B------:R-:W-:Y:S01]  /*0550*/  LOP3.LUT R3, R2, 0x8, RZ, 0xc0, !PT ;  /* 0x0000000802037812 */ /* 0x000fe200078ec0ff */
[----:B------:R-:W-:Y:S01]  /*0560*/  IMAD R9, R9, -0xc00, R6 ;  /* 0xfffff40009097824 */ /* 0x000fe200078e0206 */
[--C-:B------:R-:W-:Y:S01]  /*0570*/  SHF.R.U32.HI R0, RZ, 0x2, R2.reuse ;  /* 0x00000002ff007819 */ /* 0x100fe20000011602 */
[----:B------:R-:W-:Y:S01]  /*0580*/  IMAD.IADD R7, R4, 0x1, -R7 ;  /* 0x0000000104077824 */ /* 0x000fe200078e0a07 */
[----:B------:R-:W-:Y:S01]  /*0590*/  SHF.R.U32.HI R4, RZ, 0x3, R13 ;  /* 0x00000003ff047819 */ /* 0x000fe2000001160d */
[C---:B------:R-:W-:Y:S01]  /*05a0*/  IMAD.SHL.U32 R11, R3.reuse, 0x2, RZ ;  /* 0x00000002030b7824 */ /* 0x040fe200078e00ff */
[----:B------:R-:W-:Y:S01]  /*05b0*/  LOP3.LUT R3, R3, 0x7, R2, 0xf8, !PT ;  /* 0x0000000703037812 */ /* 0x000fe200078ef802 */
[----:B------:R-:W-:Y:S01]  /*05c0*/  IMAD R7, R7, 0xc00, R10 ;  /* 0x00000c0007077824 */ /* 0x000fe200078e020a */
[----:B------:R-:W-:Y:S01]  /*05d0*/  LOP3.LUT R6, R0, 0x18, RZ, 0xc0, !PT ;  /* 0x0000001800067812 */ /* 0x000fe200078ec0ff */
[----:B------:R-:W-:Y:S01]  /*05e0*/  IMAD R9, R9, 0xc00, R12 ;  /* 0x00000c0009097824 */ /* 0x000fe200078e020c */
[----:B------:R-:W-:-:S02]  /*05f0*/  LOP3.LUT R54, R12, R11, RZ, 0x3c, !PT ;  /* 0x0000000b0c367212 */ /* 0x000fc400078e3cff */
[----:B------:R-:W-:Y:S01]  /*0600*/  IADD3 R46, P0, R7, c[0x0][0x160], RZ ;  /* 0x00005800072e7a10 */ /* 0x000fe20007f1e0ff */
[----:B------:R-:W-:Y:S01]  /*0610*/  CS2R R12, SRZ ;  /* 0x00000000000c7805 */ /* 0x000fe2000001ff00 */
[----:B------:R-:W-:Y:S01]  /*0620*/  IADD3 R50, P1, R9, c[0x0][0x168], RZ ;  /* 0x00005a0009327a10 */ /* 0x000fe20007f3e0ff */
[----:B------:R-:W-:Y:S01]  /*0630*/  IMAD R54, R5, 0x20, R54 ;  /* 0x0000002005367824 */ /* 0x000fe200078e0236 */
[----:B------:R-:W-:Y:S02]  /*0640*/  LEA.HI.X.SX32 R47, R7, c[0x0][0x164], 0x1, P0 ;  /* 0x00005900072f7a11 */ /* 0x000fe400000f0eff */
[----:B------:R-:W-:Y:S02]  /*0650*/  LEA.HI.X.SX32 R51, R9, c[0x0][0x16c], 0x1, P1 ;  /* 0x00005b0009337a11 */ /* 0x000fe400008f0eff */
[--C-:B------:R-:W-:Y:S01]  /*0660*/  LOP3.LUT R0, R2, 0x10, R61.reuse, 0x48, !PT ;  /* 0x0000001002007812 */ /* 0x100fe200078e483d */
[----:B------:R1:W-:Y:S01]  /*0670*/  LDGSTS.E.64 [R55+0x3000], [R46.64] ;  /* 0x030000002e377fae */ /* 0x0003e2000b921a46 */
[----:B------:R-:W-:Y:S01]  /*0680*/  LOP3.LUT R5, R3, R4, RZ, 0xfc, !PT ;  /* 0x0000000403057212 */ /* 0x000fe200078efcff */
[----:B------:R-:W-:Y:S01]  /*0690*/  CS2R R8, SRZ ;  /* 0x0000000000087805 */ /* 0x000fe2000001ff00 */
[----:B------:R-:W-:Y:S01]  /*06a0*/  LOP3.LUT R56, R11, 0x10, R61, 0x78, !PT ;  /* 0x000000100b387812 */ /* 0x000fe200078e783d */
[----:B------:R-:W0:Y:S01]  /*06b0*/  LDGDEPBAR ;  /* 0x00000000000079af */ /* 0x000e220000000000 */
[----:B------:R-:W-:Y:S01]  /*06c0*/  LOP3.LUT R3, R4, 0xf, R2, 0xf8, !PT ;  /* 0x0000000f04037812 */ /* 0x000fe200078ef802 */
[----:B------:R-:W-:Y:S01]  /*06d0*/  IMAD R57, R5, 0x20, R0 ;  /* 0x0000002005397824 */ /* 0x000fe200078e0200 */
[----:B------:R-:W-:Y:S01]  /*06e0*/  LOP3.LUT R11, R6, 0x7, R2, 0xf8, !PT ;  /* 0x00000007060b7812 */ /* 0x000fe200078ef802 */
[----:B------:R2:W-:Y:S01]  /*06f0*/  LDGSTS.E.BYPASS.128 [R54], [R50.64] ;  /* 0x0000000032367fae */ /* 0x0005e2000b901c46 */
[----:B------:R-:W-:Y:S01]  /*0700*/  IADD3 R48, P0, R50, 0x60, RZ ;  /* 0x0000006032307810 */ /* 0x000fe20007f1e0ff */
[----:B------:R-:W-:Y:S01]  /*0710*/  IMAD R58, R3, 0x20, R0 ;  /* 0x00000020033a7824 */ /* 0x000fe200078e0200 */
[----:B------:R-:W-:Y:S01]  /*0720*/  IADD3 R49, P1, R46, 0x60, RZ ;  /* 0x000000602e317810 */ /* 0x000fe20007f3e0ff */
[----:B------:R-:W0:Y:S01]  /*0730*/  LDGDEPBAR ;  /* 0x00000000000079af */ /* 0x000e220000000000 */
[----:B------:R-:W-:Y:S01]  /*0740*/  IMAD R56, R11, 0x20, R56 ;  /* 0x000000200b387824 */ /* 0x000fe200078e0238 */
[----:B------:R-:W-:Y:S01]  /*0750*/  CS2R R4, SRZ ;  /* 0x0000000000047805 */ /* 0x000fe2000001ff00 */
[----:B------:R-:W-:Y:S01]  /*0760*/  IMAD.MOV.U32 R0, RZ, RZ, 0x2 ;  /* 0x00000002ff007424 */ /* 0x000fe200078e00ff */
[----:B------:R-:W-:Y:S01]  /*0770*/  BAR.SYNC.DEFER_BLOCKING 0x0 ;  /* 0x0000000000007b1d */ /* 0x000fe20000010000 */
[----:B------:R-:W-:Y:S01]  /*0780*/  CS2R R10, SRZ ;  /* 0x00000000000a7805 */ /* 0x000fe2000001ff00 */
[----:B------:R-:W-:Y:S01]  /*0790*/  CS2R R6, SRZ ;  /* 0x0000000000067805 */ /* 0x000fe2000001ff00 */
[----:B------:R-:W-:-:S03]  /*07a0*/  IADD3 R57, R57, 0x400, RZ ;  /* 0x0000040039397810 */ /* 0x000fc60007ffe0ff */
[----:B------:R-:W-:Y:S01]  /*07b0*/  @!PT LDS RZ, [RZ] ;  /* 0x00000000fffff984 */ /* 0x000fe20000000800 */
[----:B------:R-:W-:Y:S01]  /*07c0*/  @!PT LDS RZ, [RZ] ;  /* 0x00000000fffff984 */ /* 0x000fe20000000800 */
[----:B------:R-:W-:Y:S01]  /*07d0*/  @!PT LDS RZ, [RZ] ;  /* 0x00000000fffff984 */ /* 0x000fe20000000800 */
[----:B------:R1:W-:Y:S04]  /*07e0*/  LDGSTS.E.64 [R55+0x3800], [R46.64+0x20] ;  /* 0x038000202e377fae */ /* 0x0003e8000b921a46 */
[----:B------:R-:W0:Y:S04]  /*07f0*/  LDGDEPBAR ;  /* 0x00000000000079af */ /* 0x000e280000000000 */
[----:B------:R2:W-:Y:S04]  /*0800*/  LDGSTS.E.BYPASS.128 [R54+0x1000], [R50.64+0x20] ;  /* 0x0100002032367fae */ /* 0x0005e8000b901c46 */
[----:B------:R-:W0:Y:S04]  /*0810*/  LDGDEPBAR ;  /* 0x00000000000079af */ /* 0x000e280000000000 */
[----:B------:R-:W-:Y:S06]  /*0820*/  BAR.SYNC.DEFER_BLOCKING 0x0 ;  /* 0x0000000000007b1d */ /* 0x000fec0000010000 */
[----:B------:R-:W-:Y:S01]  /*0830*/  @!PT LDS RZ, [RZ] ;  /* 0x00000000fffff984 */ /* 0x000fe20000000800 */
[----:B------:R-:W-:Y:S01]  /*0840*/  @!PT LDS RZ, [RZ] ;  /* 0x00000000fffff984 */ /* 0x000fe20000000800 */
[----:B------:R-:W-:Y:S01]  /*0850*/  @!PT LDS RZ, [RZ] ;  /* 0x00000000fffff984 */ /* 0x000fe20000000800 */
[----:B------:R1:W-:Y:S04]  /*0860*/  LDGSTS.E.64 [R55+0x4000], [R46.64+0x40] ;  /* 0x040000402e377fae */ /* 0x0003e8000b921a46 */
[----:B------:R-:W0:Y:S04]  /*0870*/  LDGDEPBAR ;  /* 0x00000000000079af */ /* 0x000e280000000000 */
[----:B------:R2:W-:Y:S04]  /*0880*/  LDGSTS.E.BYPASS.128 [R54+0x2000], [R50.64+0x40] ;  /* 0x0200004032367fae */ /* 0x0005e8000b901c46 */
[----:B------:R-:W0:Y:S01]  /*0890*/  LDGDEPBAR ;  /* 0x00000000000079af */ /* 0x000e220000000000 */
[----:B-1----:R-:W-:-:S02]  /*08a0*/  IMAD.X R46, RZ, RZ, R47, P1 ;  /* 0x000000ffff2e7224 */ /* 0x002fc400008e062f */
[----:B--2---:R-:W-:Y:S02]  /*08b0*/  IMAD.X R50, RZ, RZ, R51, P0 ;  /* 0x000000ffff327224 */ /* 0x004fe400000e0633 */
.L_x_0:
[----:B------:R-:W-:-:S04]  /*08c0*/  DEPBAR.LE SB0, 0x4 ;  /* 0x000081000000791a */ /* 0x000fc80000000000 */
[----:B------:R-:W-:Y:S01]  /*08d0*/  UIADD3 UR4, UR4, 0x1, URZ ;  /* 0x0000000104047890 */ /* 0x000fe2000fffe03f */
[----:B------:R-:W-:Y:S01]  /*08e0*/  IADD3 R0, R0, 0x1, RZ ;  /* 0x0000000100007810 */ /* 0x000fe20007ffe0ff */
[----:B------:R-:W-:Y:S01]  /*08f0*/  IMAD.MOV.U32 R51, RZ, RZ, R50 ;  /* 0x000000ffff337224 */ /* 0x000fe200078e0032 */
[----:B------:R-:W-:Y:S01]  /*0900*/  BAR.SYNC.DEFER_BLOCKING 0x0 ;  /* 0x0000000000007b1d */ /* 0x000fe20000010000 */
[----:B------:R-:W-:Y:S01]  /*0910*/  UISETP.GE.AND UP0, UPT, UR4, 0x3, UPT ;  /* 0x000000030400788c */ /* 0x000fe2000bf06270 */
[----:B------:R-:W-:Y:S01]  /*0920*/  ISETP.GE.U32.AND P0, PT, R52, 0x5d, PT ;  /* 0x0000005d3400780c */ /* 0x000fe20003f06070 */
[----:B------:R-:W-:Y:S01]  /*0930*/  IMAD.MOV.U32 R50, RZ, RZ, R48 ;  /* 0x000000ffff327224 */ /* 0x000fe200078e0030 */
[C---:B------:R-:W-:Y:S01]  /*0940*/  ISETP.GE.AND P1, PT, R0.reuse, 0x3, PT ;  /* 0x000000030000780c */ /* 0x040fe20003f26270 */
[----:B------:R-:W-:Y:S01]  /*0950*/  USEL UR4, UR4, URZ, !UP0 ;  /* 0x0000003f04047287 */ /* 0x000fe2000c000000 */
[----:B------:R-:W-:Y:S02]  /*0960*/  ISETP.GE.U32.AND.EX P0, PT, R53, RZ, PT, P0 ;  /* 0x000000ff3500720c */ /* 0x000fe40003f06100 */
[----:B------:R-:W-:Y:S01]  /*0970*/  SEL R0, R0, RZ, !P1 ;  /* 0x000000ff00007207 */ /* 0x000fe20004800000 */
[----:B------:R-:W-:Y:S01]  /*0980*/  ULEA UR5, UR4, 0x3000, 0xb ;  /* 0x0000300004057891 */ /* 0x000fe2000f8e583f */
[----:B------:R-:W-:Y:S01]  /*0990*/  IADD3 R48, P1, R52, 0x1, RZ ;  /* 0x0000000134307810 */ /* 0x000fe20007f3e0ff */
[----:B------:R-:W-:Y:S01]  /*09a0*/  IMAD.U32 R47, RZ, RZ, UR4 ;  /* 0x00000004ff2f7e24 */ /* 0x000fe2000f8e00ff */
[----:B------:R-:W-:-:S03]  /*09b0*/  UIADD3 UR4, UR4, 0x1, URZ ;  /* 0x0000000104047890 */ /* 0x000fc6000fffe03f */
[----:B------:R-:W-:Y:S01]  /*09c0*/  IMAD R47, R47, 0x1000, R56 ;  /* 0x000010002f2f7824 */ /* 0x000fe200078e0238 */
[----:B------:R-:W-:-:S04]  /*09d0*/  UISETP.GE.AND UP0, UPT, UR4, 0x3, UPT ;  /* 0x000000030400788c */ /* 0x000fc8000bf06270 */
[----:B------:R-:W-:Y:S01]  /*09e0*/  USEL UR4, UR4, URZ, !UP0 ;  /* 0x0000003f04047287 */ /* 0x000fe2000c000000 */
[----:B------:R-:W-:Y:S04]  /*09f0*/  LDSM.16.M88.4 R40, [R58+UR5] ;  /* 0x000000053a28783b */ /* 0x000fe80008000200 */
[----:B------:R-:W1:Y:S04]  /*0a00*/  LDSM.16.M88.2 R16, [R47] ;  /* 0x000000002f10783b */ /* 0x000e680000000100 */
[----:B------:R-:W2:Y:S04]  /*0a10*/  LDSM.16.M88.2 R2, [R47+0x400] ;  /* 0x000400002f02783b */ /* 0x000ea80000000100 */
[----:B------:R-:W3:Y:S04]  /*0a20*/  LDSM.16.M88.2 R18, [R47+0x800] ;  /* 0x000800002f12783b */ /* 0x000ee80000000100 */
[----:B------:R4:W3:Y:S02]  /*0a30*/  LDSM.16.M88.2 R44, [R47+0xc00] ;  /* 0x000c00002f2c783b */ /* 0x0008e40000000100 */
[----:B----4-:R-:W-:-:S02]  /*0a40*/  IMAD.MOV.U32 R47, RZ, RZ, R46 ;  /* 0x000000ffff2f7224 */ /* 0x010fc400078e002e */
[----:B------:R-:W-:Y:S02]  /*0a50*/  IMAD.MOV.U32 R46, RZ, RZ, R49 ;  /* 0x000000ffff2e7224 */ /* 0x000fe400078e0031 */
[----:B------:R-:W-:-:S04]  /*0a60*/  IMAD.U32 R49, RZ, RZ, UR4 ;  /* 0x00000004ff317e24 */ /* 0x000fc8000f8e00ff */
[----:B------:R-:W-:Y:S01]  /*0a70*/  IMAD R49, R49, 0x1000, R56 ;  /* 0x0000100031317824 */ /* 0x000fe200078e0238 */
[C---:B-1----:R-:W-:Y:S08]  /*0a80*/  IMMA.16832.S8.S8.SAT R8, R40.reuse.ROW, R16.COL, R8 ;  /* 0x0000001028087237 */ /* 0x042ff00000445c08 */
[C---:B--2---:R-:W-:Y:S08]  /*0a90*/  IMMA.16832.S8.S8.SAT R20, R40.reuse.ROW, R2.COL, R20 ;  /* 0x0000000228147237 */ /* 0x044ff00000445c14 */
[C---:B---3--:R-:W-:Y:S08]  /*0aa0*/  IMMA.16832.S8.S8.SAT R24, R40.reuse.ROW, R18.COL, R24 ;  /* 0x0000001228187237 */ /* 0x048ff00000445c18 */
[----:B------:R-:W-:Y:S01]  /*0ab0*/  IMMA.16832.S8.S8.SAT R28, R40.ROW, R44.COL, R28 ;  /* 0x0000002c281c7237 */ /* 0x000fe20000445c1c */
[----:B------:R-:W1:Y:S01]  /*0ac0*/  LDSM.16.M88.4 R40, [R57+UR5] ;  /* 0x000000053928783b */ /* 0x000e620008000200 */
[----:B------:R-:W-:-:S02]  /*0ad0*/  ULEA UR5, UR4, 0x3000, 0xb ;  /* 0x0000300004057891 */ /* 0x000fc4000f8e583f */
[----:B------:R-:W-:-:S04]  /*0ae0*/  UIADD3 UR4, UR4, 0x1, URZ ;  /* 0x0000000104047890 */ /* 0x000fc8000fffe03f */
[----:B------:R-:W-:-:S04]  /*0af0*/  UISETP.GE.AND UP0, UPT, UR4, 0x3, UPT ;  /* 0x000000030400788c */ /* 0x000fc8000bf06270 */
[----:B------:R-:W-:Y:S01]  /*0b00*/  USEL UR4, UR4, URZ, !UP0 ;  /* 0x0000003f04047287 */ /* 0x000fe2000c000000 */
[C---:B-1----:R-:W-:Y:S07]  /*0b10*/  IMMA.16832.S8.S8.SAT R4, R40.reuse.ROW, R16.COL, R4 ;  /* 0x0000001028047237 */ /* 0x042fee0000445c04 */
[C---:B------:R-:W-:Y:S01]  /*0b20*/  IMAD R16, R0.reuse, 0x800, R55 ;  /* 0x0000080000107824 */ /* 0x040fe200078e0237 */
[----:B------:R-:W-:Y:S01]  /*0b30*/  BAR.SYNC.DEFER_BLOCKING 0x0 ;  /* 0x0000000000007b1d */ /* 0x000fe20000010000 */
[C---:B------:R-:W-:Y:S08]  /*0b40*/  IMMA.16832.S8.S8.SAT R32, R40.reuse.ROW, R2.COL, R32 ;  /* 0x0000000228207237 */ /* 0x040ff00000445c20 */
[C---:B------:R-:W-:Y:S08]  /*0b50*/  IMMA.16832.S8.S8.SAT R36, R40.reuse.ROW, R18.COL, R36 ;  /* 0x0000001228247237 */ /* 0x040ff00000445c24 */
[----:B------:R-:W-:Y:S01]  /*0b60*/  IMMA.16832.S8.S8.SAT R12, R40.ROW, R44.COL, R12 ;  /* 0x0000002c280c7237 */ /* 0x000fe20000445c0c */
[----:B------:R-:W-:Y:S01]  /*0b70*/  @!PT LDS RZ, [RZ] ;  /* 0x00000000fffff984 */ /* 0x000fe20000000800 */
[----:B------:R-:W-:Y:S01]  /*0b80*/  @!PT LDS RZ, [RZ] ;  /* 0x00000000fffff984 */ /* 0x000fe20000000800 */
[----:B------:R-:W-:Y:S01]  /*0b90*/  @!PT LDS RZ, [RZ] ;  /* 0x00000000fffff984 */ /* 0x000fe20000000800 */
[----:B------:R1:W-:Y:S04]  /*0ba0*/  LDGSTS.E.64 [R16+0x3000], [R46.64], !P0 ;  /* 0x030000002e107fae */ /* 0x0003e8000c121a46 */
[----:B------:R-:W0:Y:S01]  /*0bb0*/  LDGDEPBAR ;  /* 0x00000000000079af */ /* 0x000e220000000000 */
[C---:B-1----:R-:W-:Y:S01]  /*0bc0*/  IMAD R16, R0.reuse, 0x1000, R54 ;  /* 0x0000100000107824 */ /* 0x042fe200078e0236 */
[----:B------:R-:W-:-:S04]  /*0bd0*/  IADD3 R0, R0, 0x1, RZ ;  /* 0x0000000100007810 */ /* 0x000fc80007ffe0ff */
[----:B------:R1:W-:Y:S01]  /*0be0*/  LDGSTS.E.BYPASS.128 [R16], [R50.64], !P0 ;  /* 0x0000000032107fae */ /* 0x0003e2000c101c46 */
[----:B------:R-:W-:Y:S01]  /*0bf0*/  ISETP.GE.U32.AND P0, PT, R48, 0x5d, PT ;  /* 0x0000005d3000780c */ /* 0x000fe20003f06070 */
[----:B------:R-:W-:Y:S01]  /*0c00*/  IMAD.X R48, RZ, RZ, R53, P1 ;  /* 0x000000ffff307224 */ /* 0x000fe200008e0635 */
[----:B------:R-:W-:Y:S01]  /*0c10*/  ISETP.GE.AND P1, PT, R0, 0x3, PT ;  /* 0x000000030000780c */ /* 0x000fe20003f26270 */
[----:B------:R-:W0:Y:S03]  /*0c20*/  LDGDEPBAR ;  /* 0x00000000000079af */ /* 0x000e260000000000 */
[----:B------:R-:W-:Y:S02]  /*0c30*/  ISETP.GE.U32.AND.EX P0, PT, R48, RZ, PT, P0 ;  /* 0x000000ff3000720c */ /* 0x000fe40003f06100 */
[----:B------:R-:W-:Y:S02]  /*0c40*/  SEL R0, R0, RZ, !P1 ;  /* 0x000000ff00007207 */ /* 0x000fe40004800000 */
[----:B------:R-:W-:Y:S01]  /*0c50*/  IADD3 R48, P1, R52, 0x2, RZ ;  /* 0x0000000234307810 */ /* 0x000fe20007f3e0ff */
[----:B------:R-:W-:-:S04]  /*0c60*/  DEPBAR.LE SB0, 0x4 ;  /* 0x000081000000791a */ /* 0x000fc80000000000 */
[----:B------:R-:W-:Y:S06]  /*0c70*/  BAR.SYNC.DEFER_BLOCKING 0x0 ;  /* 0x0000000000007b1d */ /* 0x000fec0000010000 */
[----:B-1----:R-:W-:Y:S04]  /*0c80*/  LDSM.16.M88.2 R16, [R49] ;  /* 0x000000003110783b */ /* 0x002fe80000000100 */
[----:B------:R-:W1:Y:S04]  /*0c90*/  LDSM.16.M88.4 R40, [R58+UR5] ;  /* 0x000000053a28783b */ /* 0x000e680008000200 */
[----:B------:R-:W2:Y:S04]  /*0ca0*/  LDSM.16.M88.2 R2, [R49+0x400] ;  /* 0x000400003102783b */ /* 0x000ea80000000100 */
[----:B------:R-:W3:Y:S04]  /*0cb0*/  LDSM.16.M88.2 R18, [R49+0x800] ;  /* 0x000800003112783b */ /* 0x000ee80000000100 */
[----:B------:R4:W3:Y:S02]  /*0cc0*/  LDSM.16.M88.2 R44, [R49+0xc00] ;  /* 0x000c0000312c783b */ /* 0x0008e40000000100 */
[----:B----4-:R-:W-:-:S04]  /*0cd0*/  IMAD.U32 R49, RZ, RZ, UR4 ;  /* 0x00000004ff317e24 */ /* 0x010fc8000f8e00ff */
        /* <DEDUP_REMOVED lines=13> */
[C---:B------:R-:W-:Y:S01]  /*0db0*/  IMAD R17, R0.reuse, 0x1000, R54 ;  /* 0x0000100000117824 */ /* 0x040fe200078e0236 */
[----:B------:R-:W-:Y:S01]  /*0dc0*/  IMMA.16832.S8.S8.SAT R32, R40.ROW, R2.COL, R32 ;  /* 0x0000000228207237 */ /* 0x000fe20000445c20 */
[----:B------:R-:W-:-:S07]  /*0dd0*/  IADD3 R0, R0, 0x1, RZ ;  /* 0x0000000100007810 */ /* 0x000fce0007ffe0ff */
[C---:B------:R-:W-:Y:S08]  /*0de0*/  IMMA.16832.S8.S8.SAT R36, R40.reuse.ROW, R18.COL, R36 ;  /* 0x0000001228247237 */ /* 0x040ff00000445c24 */
[----:B------:R-:W-:Y:S01]  /*0df0*/  IMMA.16832.S8.S8.SAT R12, R40.ROW, R44.COL, R12 ;  /* 0x0000002c280c7237 */ /* 0x000fe20000445c0c */
[----:B------:R-:W-:Y:S01]  /*0e00*/  @!PT LDS RZ, [RZ] ;  /* 0x00000000fffff984 */ /* 0x000fe20000000800 */
[----:B------:R-:W-:Y:S01]  /*0e10*/  @!PT LDS RZ, [RZ] ;  /* 0x00000000fffff984 */ /* 0x000fe20000000800 */
[----:B------:R-:W-:Y:S01]  /*0e20*/  @!PT LDS RZ, [RZ] ;  /* 0x00000000fffff984 */ /* 0x000fe20000000800 */
[----:B------:R1:W-:Y:S04]  /*0e30*/  LDGSTS.E.64 [R16+0x3000], [R46.64+0x20], !P0 ;  /* 0x030000202e107fae */ /* 0x0003e8000c121a46 */
[----:B------:R-:W0:Y:S04]  /*0e40*/  LDGDEPBAR ;  /* 0x00000000000079af */ /* 0x000e280000000000 */
[----:B------:R1:W-:Y:S01]  /*0e50*/  LDGSTS.E.BYPASS.128 [R17], [R50.64+0x20], !P0 ;  /* 0x0000002032117fae */ /* 0x0003e2000c101c46 */
[----:B------:R-:W-:Y:S01]  /*0e60*/  ISETP.GE.U32.AND P0, PT, R48, 0x5d, PT ;  /* 0x0000005d3000780c */ /* 0x000fe20003f06070 */
[----:B------:R-:W-:Y:S01]  /*0e70*/  IMAD.X R48, RZ, RZ, R53, P1 ;  /* 0x000000ffff307224 */ /* 0x000fe200008e0635 */
[----:B------:R-:W-:Y:S01]  /*0e80*/  ISETP.GE.AND P1, PT, R0, 0x3, PT ;  /* 0x000000030000780c */ /* 0x000fe20003f26270 */
[----:B------:R-:W0:Y:S03]  /*0e90*/  LDGDEPBAR ;  /* 0x00000000000079af */ /* 0x000e260000000000 */
[----:B------:R-:W-:-:S02]  /*0ea0*/  ISETP.GE.U32.AND.EX P0, PT, R48, RZ, PT, P0 ;  /* 0x000000ff3000720c */ /* 0x000fc40003f06100 */
[----:B------:R-:W-:Y:S01]  /*0eb0*/  SEL R0, R0, RZ, !P1 ;  /* 0x000000ff00007207 */ /* 0x000fe20004800000 */
[----:B------:R-:W-:-:S04]  /*0ec0*/  DEPBAR.LE SB0, 0x4 ;  /* 0x000081000000791a */ /* 0x000fc80000000000 */
[----:B------:R-:W-:Y:S06]  /*0ed0*/  BAR.SYNC.DEFER_BLOCKING 0x0 ;  /* 0x0000000000007b1d */ /* 0x000fec0000010000 */
[----:B-1----:R-:W-:Y:S04]  /*0ee0*/  LDSM.16.M88.2 R16, [R49] ;  /* 0x000000003110783b */ /* 0x002fe80000000100 */
[----:B------:R-:W1:Y:S04]  /*0ef0*/  LDSM.16.M88.4 R40, [R58+UR5] ;  /* 0x000000053a28783b */ /* 0x000e680008000200 */
[----:B------:R-:W2:Y:S04]  /*0f00*/  LDSM.16.M88.2 R2, [R49+0x400] ;  /* 0x000400003102783b */ /* 0x000ea80000000100 */
[----:B------:R-:W3:Y:S04]  /*0f10*/  LDSM.16.M88.2 R18, [R49+0x800] ;  /* 0x000800003112783b */ /* 0x000ee80000000100 */
[----:B------:R-:W4:Y:S01]  /*0f20*/  LDSM.16.M88.2 R44, [R49+0xc00] ;  /* 0x000c0000312c783b */ /* 0x000f220000000100 */
[C---:B-1----:R-:W-:Y:S08]  /*0f30*/  IMMA.16832.S8.S8.SAT R8, R40.reuse.ROW, R16.COL, R8 ;  /* 0x0000001028087237 */ /* 0x042ff00000445c08 */
[C---:B--2---:R-:W-:Y:S08]  /*0f40*/  IMMA.16832.S8.S8.SAT R20, R40.reuse.ROW, R2.COL, R20 ;  /* 0x0000000228147237 */ /* 0x044ff00000445c14 */
[C---:B---3--:R-:W-:Y:S08]  /*0f50*/  IMMA.16832.S8.S8.SAT R24, R40.reuse.ROW, R18.COL, R24 ;  /* 0x0000001228187237 */ /* 0x048ff00000445c18 */
[----:B----4-:R-:W-:Y:S01]  /*0f60*/  IMMA.16832.S8.S8.SAT R28, R40.ROW, R44.COL, R28 ;  /* 0x0000002c281c7237 */ /* 0x010fe20000445c1c */
[----:B------:R-:W1:Y:S01]  /*0f70*/  LDSM.16.M88.4 R40, [R57+UR5] ;  /* 0x000000053928783b */ /* 0x000e620008000200 */
[----:B------:R-:W-:-:S06]  /*0f80*/  ULEA UR5, UR4, 0x3000, 0xb ;  /* 0x0000300004057891 */ /* 0x000fcc000f8e583f */
[C---:B-1----:R-:W-:Y:S07]  /*0f90*/  IMMA.16832.S8.S8.SAT R4, R40.reuse.ROW, R16.COL, R4 ;  /* 0x0000001028047237 */ /* 0x042fee0000445c04 */
[C---:B------:R-:W-:Y:S01]  /*0fa0*/  IMAD R16, R0.reuse, 0x800, R55 ;  /* 0x0000080000107824 */ /* 0x040fe200078e0237 */
[----:B------:R-:W-:Y:S01]  /*0fb0*/  BAR.SYNC.DEFER_BLOCKING 0x0 ;  /* 0x0000000000007b1d */ /* 0x000fe20000010000 */
[C---:B------:R-:W-:Y:S01]  /*0fc0*/  IMAD R17, R0.reuse, 0x1000, R54 ;  /* 0x0000100000117824 */ /* 0x040fe200078e0236 */
[----:B------:R-:W-:Y:S01]  /*0fd0*/  IMMA.16832.S8.S8.SAT R32, R40.ROW, R2.COL, R32 ;  /* 0x0000000228207237 */ /* 0x000fe20000445c20 */
[----:B------:R-:W-:-:S06]  /*0fe0*/  IADD3 R0, R0, 0x1, RZ ;  /* 0x0000000100007810 */ /* 0x000fcc0007ffe0ff */
[----:B------:R-:W-:Y:S01]  /*0ff0*/  IMAD.U32 R3, RZ, RZ, UR4 ;  /* 0x00000004ff037e24 */ /* 0x000fe2000f8e00ff */
[----:B------:R-:W-:Y:S03]  /*1000*/  IMMA.16832.S8.S8.SAT R36, R40.ROW, R18.COL, R36 ;  /* 0x0000001228247237 */ /* 0x000fe60000445c24 */
[----:B------:R-:W-:-:S05]  /*1010*/  IMAD R2, R3, 0x1000, R56 ;  /* 0x0000100003027824 */ /* 0x000fca00078e0238 */
[----:B------:R-:W-:Y:S01]  /*1020*/  IMMA.16832.S8.S8.SAT R12, R40.ROW, R44.COL, R12 ;  /* 0x0000002c280c7237 */ /* 0x000fe20000445c0c */
[----:B------:R-:W-:Y:S01]  /*1030*/  @!PT LDS RZ, [RZ] ;  /* 0x00000000fffff984 */ /* 0x000fe20000000800 */
[----:B------:R-:W-:Y:S01]  /*1040*/  @!PT LDS RZ, [RZ] ;  /* 0x00000000fffff984 */ /* 0x000fe20000000800 */
[----:B------:R-:W-:Y:S01]  /*1050*/  @!PT LDS RZ, [RZ] ;  /* 0x00000000fffff984 */ /* 0x000fe20000000800 */
[----:B------:R1:W-:Y:S04]  /*1060*/  LDGSTS.E.64 [R16+0x3000], [R46.64+0x40], !P0 ;  /* 0x030000402e107fae */ /* 0x0003e8000c121a46 */
[----:B------:R-:W0:Y:S04]  /*1070*/  LDGDEPBAR ;  /* 0x00000000000079af */ /* 0x000e280000000000 */
[----:B------:R1:W-:Y:S04]  /*1080*/  LDGSTS.E.BYPASS.128 [R17], [R50.64+0x40], !P0 ;  /* 0x0000004032117fae */ /* 0x0003e8000c101c46 */
[----:B------:R-:W0:Y:S01]  /*1090*/  LDGDEPBAR ;  /* 0x00000000000079af */ /* 0x000e220000000000 */
[----:B------:R-:W-:-:S04]  /*10a0*/  DEPBAR.LE SB0, 0x4 ;  /* 0x000081000000791a */ /* 0x000fc80000000000 */
[----:B------:R-:W-:Y:S06]  /*10b0*/  BAR.SYNC.DEFER_BLOCKING 0x0 ;  /* 0x0000000000007b1d */ /* 0x000fec0000010000 */
[----:B------:R-:W-:Y:S04]  /*10c0*/  LDSM.16.M88.2 R44, [R2] ;  /* 0x00000000022c783b */ /* 0x000fe80000000100 */
[----:B------:R-:W2:Y:S04]  /*10d0*/  LDSM.16.M88.4 R40, [R58+UR5] ;  /* 0x000000053a28783b */ /* 0x000ea80008000200 */
[----:B-1----:R-:W1:Y:S04]  /*10e0*/  LDSM.16.M88.4 R16, [R57+UR5] ;  /* 0x000000053910783b */ /* 0x002e680008000200 */
[----:B------:R-:W3:Y:S01]  /*10f0*/  LDSM.16.M88.2 R48, [R2+0x400] ;  /* 0x000400000230783b */ /* 0x000ee20000000100 */
[-C--:B--2---:R-:W-:Y:S08]  /*1100*/  IMMA.16832.S8.S8.SAT R8, R40.ROW, R44.reuse.COL, R8 ;  /* 0x0000002c28087237 */ /* 0x084ff00000445c08 */
[----:B-1----:R-:W-:Y:S01]  /*1110*/  IMMA.16832.S8.S8.SAT R4, R16.ROW, R44.COL, R4 ;  /* 0x0000002c10047237 */ /* 0x002fe20000445c04 */
[----:B------:R-:W1:Y:S04]  /*1120*/  LDSM.16.M88.2 R44, [R2+0x800] ;  /* 0x00080000022c783b */ /* 0x000e680000000100 */
[----:B------:R-:W2:Y:S03]  /*1130*/  LDSM.16.M88.2 R2, [R2+0xc00] ;  /* 0x000c00000202783b */ /* 0x000ea60000000100 */
[-C--:B---3--:R-:W-:Y:S08]  /*1140*/  IMMA.16832.S8.S8.SAT R20, R40.ROW, R48.reuse.COL, R20 ;  /* 0x0000003028147237 */ /* 0x088ff00000445c14 */
[----:B------:R-:W-:Y:S01]  /*1150*/  IMMA.16832.S8.S8.SAT R32, R16.ROW, R48.COL, R32 ;  /* 0x0000003010207237 */ /* 0x000fe20000445c20 */
[----:B------:R-:W-:Y:S06]  /*1160*/  BAR.SYNC.DEFER_BLOCKING 0x0 ;  /* 0x0000000000007b1d */ /* 0x000fec0000010000 */
[----:B------:R-:W-:Y:S01]  /*1170*/  IADD3 R49, P2, R46, 0x80, RZ ;  /* 0x000000802e317810 */ /* 0x000fe20007f5e0ff */
[C---:B-1----:R-:W-:Y:S08]  /*1180*/  IMMA.16832.S8.S8.SAT R24, R40.reuse.ROW, R44.COL, R24 ;  /* 0x0000002c28187237 */ /* 0x042ff00000445c18 */
[----:B--2---:R-:W-:Y:S07]  /*1190*/  IMMA.16832.S8.S8.SAT R28, R40.ROW, R2.COL, R28 ;  /* 0x00000002281c7237 */ /* 0x004fee0000445c1c */
[----:B------:R-:W-:Y:S01]  /*11a0*/  IADD3 R40, P1, R52, 0x3, RZ ;  /* 0x0000000334287810 */ /* 0x000fe20007f3e0ff */
[----:B------:R-:W-:Y:S03]  /*11b0*/  IMMA.16832.S8.S8.SAT R36, R16.ROW, R44.COL, R36 ;  /* 0x0000002c10247237 */ /* 0x000fe60000445c24 */
[----:B------:R-:W-:Y:S01]  /*11c0*/  ISETP.GE.U32.AND P0, PT, R40, 0x5d, PT ;  /* 0x0000005d2800780c */ /* 0x000fe20003f06070 */
[----:B------:R-:W-:Y:S01]  /*11d0*/  IMAD.X R40, RZ, RZ, R53, P1 ;  /* 0x000000ffff287224 */ /* 0x000fe200008e0635 */
[----:B------:R-:W-:-:S03]  /*11e0*/  ISETP.GE.AND P1, PT, R0, 0x3, PT ;  /* 0x000000030000780c */ /* 0x000fc60003f26270 */
[----:B------:R-:W-:Y:S01]  /*11f0*/  IMMA.16832.S8.S8.SAT R12, R16.ROW, R2.COL, R12 ;  /* 0x00000002100c7237 */ /* 0x000fe20000445c0c */
[----:B------:R-:W-:Y:S02]  /*1200*/  ISETP.GE.U32.AND.EX P0, PT, R40, RZ, PT, P0 ;  /* 0x000000ff2800720c */ /* 0x000fe40003f06100 */
[----:B------:R-:W-:Y:S02]  /*1210*/  SEL R0, R0, RZ, !P1 ;  /* 0x000000ff00007207 */ /* 0x000fe40004800000 */
[----:B------:R-:W-:-:S03]  /*1220*/  IADD3 R48, P1, R50, 0x80, RZ ;  /* 0x0000008032307810 */ /* 0x000fc60007f3e0ff */
[C---:B------:R-:W-:Y:S02]  /*1230*/  IMAD R40, R0.reuse, 0x800, R55 ;  /* 0x0000080000287824 */ /* 0x040fe400078e0237 */
[----:B------:R-:W-:-:S04]  /*1240*/  IMAD R41, R0, 0x1000, R54 ;  /* 0x0000100000297824 */ /* 0x000fc800078e0236 */
[----:B------:R-:W-:Y:S01]  /*1250*/  @!PT LDS RZ, [RZ] ;  /* 0x00000000fffff984 */ /* 0x000fe20000000800 */
[----:B------:R-:W-:Y:S01]  /*1260*/  @!PT LDS RZ, [RZ] ;  /* 0x00000000fffff984 */ /* 0x000fe20000000800 */
[----:B------:R-:W-:Y:S01]  /*1270*/  @!PT LDS RZ, [RZ] ;  /* 0x00000000fffff984 */ /* 0x000fe20000000800 */
[----:B------:R1:W-:Y:S04]  /*1280*/  LDGSTS.E.64 [R40+0x3000], [R46.64+0x60], !P0 ;  /* 0x030000602e287fae */ /* 0x0003e8000c121a46 */
[----:B------:R-:W0:Y:S04]  /*1290*/  LDGDEPBAR ;  /* 0x00000000000079af */ /* 0x000e280000000000 */
[----:B------:R2:W-:Y:S01]  /*12a0*/  LDGSTS.E.BYPASS.128 [R41], [R50.64+0x60], !P0 ;  /* 0x0000006032297fae */ /* 0x0005e2000c101c46 */
[----:B------:R-:W-:-:S03]  /*12b0*/  IADD3 R52, P0, R52, 0x4, RZ ;  /* 0x0000000434347810 */ /* 0x000fc60007f1e0ff */
[----:B------:R-:W0:Y:S01]  /*12c0*/  LDGDEPBAR ;  /* 0x00000000000079af */ /* 0x000e220000000000 */
[----:B-1----:R-:W-:Y:S02]  /*12d0*/  IMAD.X R46, RZ, RZ, R47, P2 ;  /* 0x000000ffff2e7224 */ /* 0x002fe400010e062f */
[----:B------:R-:W-:Y:S01]  /*12e0*/  IMAD.X R53, RZ, RZ, R53, P0 ;  /* 0x000000ffff357224 */ /* 0x000fe200000e0635 */
[----:B------:R-:W-:-:S04]  /*12f0*/  ISETP.NE.U32.AND P0, PT, R52, 0x60, PT ;  /* 0x000000603400780c */ /* 0x000fc80003f05070 */
[----:B------:R-:W-:Y:S01]  /*1300*/  ISETP.NE.AND.EX P0, PT, R53, RZ, PT, P0 ;  /* 0x000000ff3500720c */ /* 0x000fe20003f05300 */
[----:B--2---:R-:W-:-:S12]  /*1310*/  IMAD.X R50, RZ, RZ, R51, P1 ;  /* 0x000000ffff327224 */ /* 0x004fd800008e0633 */
[----:B------:R-:W-:Y:S05]  /*1320*/  @P0 BRA `(.L_x_0) ;  /* 0xfffff59000000947 */ /* 0x000fea000383ffff */
[----:B------:R-:W1:Y:S01]  /*1330*/  S2R R16, SR_TID.X ;  /* 0x0000000000107919 */ /* 0x000e620000002100 */
[----:B------:R-:W-:-:S04]  /*1340*/  DEPBAR.LE SB0, 0x0 ;  /* 0x000080000000791a */ /* 0x000fc80000000000 */
[----:B------:R-:W2:Y:S01]  /*1350*/  S2R R43, SR_TID.X ;  /* 0x00000000002b7919 */ /* 0x000ea20000002100 */
[----:B------:R-:W-:-:S03]  /*1360*/  LOP3.LUT R60, R60, 0x7c, R61, 0xf8, !PT ;  /* 0x0000007c3c3c7812 */ /* 0x000fc600078ef83d */
[----:B------:R-:W3:Y:S04]  /*1370*/  S2R R42, SR_TID.X ;  /* 0x00000000002a7919 */ /* 0x000ee80000002100 */
[----:B------:R-:W-:Y:S01]  /*1380*/  BAR.SYNC.DEFER_BLOCKING 0x0 ;  /* 0x0000000000007b1d */ /* 0x000fe20000010000 */
[----:B------:R-:W-:Y:S01]  /*1390*/  ISETP.GE.AND P0, PT, R60, 0xc00, PT ;  /* 0x00000c003c00780c */ /* 0x000fe20003f06270 */
[C---:B-1----:R-:W-:Y:S02]  /*13a0*/  IMAD.SHL.U32 R2, R16.reuse, 0x20, RZ ;  /* 0x0000002010027824 */ /* 0x042fe400078e00ff */
[----:B------:R-:W-:-:S03]  /*13b0*/  IMAD.SHL.U32 R0, R16, 0x2, RZ ;  /* 0x0000000210007824 */ /* 0x000fc600078e00ff */
[----:B------:R-:W-:Y:S02]  /*13c0*/  LOP3.LUT R3, R2, 0x180, RZ, 0xc0, !PT ;  /* 0x0000018002037812 */ /* 0x000fe400078ec0ff */
[----:B--2---:R-:W-:Y:S02]  /*13d0*/  LOP3.LUT R43, R43, 0x10, RZ, 0xc0, !PT ;  /* 0x000000102b2b7812 */ /* 0x004fe400078ec0ff */
[----:B------:R-:W-:Y:S02]  /*13e0*/  LOP3.LUT R0, R3, 0x6, R0, 0xf8, !PT ;  /* 0x0000000603007812 */ /* 0x000fe400078ef800 */
[----:B------:R-:W-:Y:S02]  /*13f0*/  SHF.R.U32.HI R3, RZ, 0x3, R61 ;  /* 0x00000003ff037819 */ /* 0x000fe4000001163d */
[----:B---3--:R-:W-:Y:S01]  /*1400*/  SHF.R.U32.HI R42, RZ, 0x2, R42 ;  /* 0x00000002ff2a7819 */ /* 0x008fe2000001162a */
[----:B------:R-:W-:Y:S01]  /*1410*/  IMAD R2, R43, 0x20, R0 ;  /* 0x000000202b027824 */ /* 0x000fe200078e0200 */
[----:B------:R-:W-:Y:S01]  /*1420*/  LOP3.LUT R0, R61, 0x3fc, RZ, 0xc0, !PT ;  /* 0x000003fc3d007812 */ /* 0x000fe200078ec0ff */
[----:B------:R-:W1:Y:S01]  /*1430*/  S2R R43, SR_TID.X ;  /* 0x00000000002b7919 */ /* 0x000e620000002100 */
[----:B------:R-:W-:-:S02]  /*1440*/  LOP3.LUT R3, R3, 0x70, RZ, 0xc0, !PT ;  /* 0x0000007003037812 */ /* 0x000fc400078ec0ff */
[C---:B------:R-:W-:Y:S02]  /*1450*/  LOP3.LUT R17, R0.reuse, 0x400, RZ, 0xfc, !PT ;  /* 0x0000040000117812 */ /* 0x040fe400078efcff */
[C---:B------:R-:W-:Y:S01]  /*1460*/  LOP3.LUT R18, R0.reuse, 0x800, RZ, 0xfc, !PT ;  /* 0x0000080000127812 */ /* 0x040fe200078efcff */
[----:B------:R-:W-:Y:S01]  /*1470*/  IMAD R48, R0, 0x4, R3 ;  /* 0x0000000400307824 */ /* 0x000fe200078e0203 */
[----:B------:R-:W-:Y:S02]  /*1480*/  SHF.R.U32.HI R17, RZ, 0x3, R17 ;  /* 0x00000003ff117819 */ /* 0x000fe40000011611 */
[----:B------:R-:W-:Y:S02]  /*1490*/  LOP3.LUT R42, R42, 0x18, RZ, 0xc0, !PT ;  /* 0x000000182a2a7812 */ /* 0x000fe400078ec0ff */
[----:B------:R-:W-:Y:S02]  /*14a0*/  LOP3.LUT R19, R0, 0xc00, RZ, 0xfc, !PT ;  /* 0x00000c0000137812 */ /* 0x000fe400078efcff */
[----:B------:R-:W-:-:S02]  /*14b0*/  LOP3.LUT R41, R17, 0xf0, RZ, 0xc0, !PT ;  /* 0x000000f011297812 */ /* 0x000fc400078ec0ff */
[----:B------:R-:W-:Y:S02]  /*14c0*/  SHF.R.U32.HI R18, RZ, 0x3, R18 ;  /* 0x00000003ff127819 */ /* 0x000fe40000011612 */
[----:B------:R-:W-:-:S04]  /*14d0*/  SHF.R.U32.HI R40, RZ, 0x3, R19 ;  /* 0x00000003ff287819 */ /* 0x000fc80000011613 */
[----:B------:R-:W-:Y:S02]  /*14e0*/  LOP3.LUT R45, R40, 0x1f0, RZ, 0xc0, !PT ;  /* 0x000001f0282d7812 */ /* 0x000fe400078ec0ff */
[----:B-1----:R-:W-:-:S05]  /*14f0*/  LOP3.LUT R43, R43, 0x80, RZ, 0xc0, !PT ;  /* 0x000000802b2b7812 */ /* 0x002fca00078ec0ff */
[----:B------:R-:W-:Y:S01]  /*1500*/  IMAD R2, R43, 0x10, R2 ;  /* 0x000000102b027824 */ /* 0x000fe200078e0202 */
[----:B------:R-:W-:-:S04]  /*1510*/  LOP3.LUT R43, R18, 0x170, RZ, 0xc0, !PT ;  /* 0x00000170122b7812 */ /* 0x000fc800078ec0ff */
[----:B------:R-:W-:Y:S02]  /*1520*/  IADD3 R3, R2, 0x400, RZ ;  /* 0x0000040002037810 */ /* 0x000fe40007ffe0ff */
[----:B------:R-:W-:Y:S02]  /*1530*/  LOP3.LUT R17, R42, R2, RZ, 0xfc, !PT ;  /* 0x000000022a117212 */ /* 0x000fe400078efcff */
[----:B------:R-:W-:Y:S02]  /*1540*/  SHF.R.U32.HI R2, RZ, 0x3, R2 ;  /* 0x00000003ff027819 */ /* 0x000fe40000011602 */
[----:B------:R-:W-:Y:S01]  /*1550*/  SHF.R.U32.HI R19, RZ, 0x3, R3 ;  /* 0x00000003ff137819 */ /* 0x000fe20000011603 */
[----:B------:R-:W-:Y:S01]  /*1560*/  IMAD R3, R0, 0x4, R41 ;  /* 0x0000000400037824 */ /* 0x000fe200078e0229 */
[----:B------:R-:W-:Y:S01]  /*1570*/  LOP3.LUT R18, R2, 0x1fc, RZ, 0xc0, !PT ;  /* 0x000001fc02127812 */ /* 0x000fe200078ec0ff */
[C---:B------:R-:W-:Y:S01]  /*1580*/  IMAD R2, R0.reuse, 0x4, R43 ;  /* 0x0000000400027824 */ /* 0x040fe200078e022b */
[----:B------:R-:W-:Y:S01]  /*1590*/  LOP3.LUT R40, R19, 0x1f0, RZ, 0xc0, !PT ;  /* 0x000001f013287812 */ /* 0x000fe200078ec0ff */
[----:B------:R-:W-:-:S02]  /*15a0*/  IMAD R0, R0, 0x4, R45 ;  /* 0x0000000400007824 */ /* 0x000fc400078e022d */
[C---:B------:R-:W-:Y:S02]  /*15b0*/  IMAD R49, R17.reuse, 0x4, R18 ;  /* 0x0000000411317824 */ /* 0x040fe400078e0212 */
[----:B------:R-:W-:Y:S01]  /*15c0*/  IMAD R50, R17, 0x4, R40 ;  /* 0x0000000411327824 */ /* 0x000fe200078e0228 */
[----:B------:R-:W-:Y:S02]  /*15d0*/  SHF.R.U32.HI R40, RZ, 0x5, R16 ;  /* 0x00000005ff287819 */ /* 0x000fe40000011610 */
[----:B------:R-:W-:Y:S02]  /*15e0*/  STS.64 [R49], R8 ;  /* 0x0000000831007388 */ /* 0x000fe40000000a00 */
[----:B------:R-:W-:Y:S02]  /*15f0*/  SGXT.U32 R40, R40, 0x3 ;  /* 0x000000032828781a */ /* 0x000fe40000000000 */
[----:B------:R-:W-:Y:S02]  /*1600*/  STS.64 [R50+0x1000], R10 ;  /* 0x0010000a32007388 */ /* 0x000fe40000000a00 */
[----:B------:R-:W-:-:S02]  /*1610*/  LOP3.LUT R59, R40, R59, RZ, 0xfc, !PT ;  /* 0x0000003b283b7212 */ /* 0x000fc400078efcff */
[----:B------:R-:W-:Y:S02]  /*1620*/  STS.64 [R49+0x80], R20 ;  /* 0x0000801431007388 */ /* 0x000fe40000000a00 */
[C---:B------:R-:W-:Y:S01]  /*1630*/  ISETP.LT.AND P1, PT, R59.reuse, 0x200, !P0 ;  /* 0x000002003b00780c */ /* 0x040fe20004721270 */
[C---:B------:R-:W-:Y:S01]  /*1640*/  IMAD R60, R59.reuse, 0xc00, R60 ;  /* 0x00000c003b3c7824 */ /* 0x040fe200078e023c */
[----:B------:R-:W-:Y:S04]  /*1650*/  STS.64 [R50+0x1080], R22 ;  /* 0x0010801632007388 */ /* 0x000fe80000000a00 */
[----:B------:R-:W-:Y:S04]  /*1660*/  STS.64 [R49+0x100], R24 ;  /* 0x0001001831007388 */ /* 0x000fe80000000a00 */
[----:B------:R-:W-:Y:S04]  /*1670*/  STS.64 [R50+0x1100], R26 ;  /* 0x0011001a32007388 */ /* 0x000fe80000000a00 */
[----:B------:R-:W-:Y:S04]  /*1680*/  STS.64 [R49+0x180], R28 ;  /* 0x0001801c31007388 */ /* 0x000fe80000000a00 */
[----:B------:R-:W-:Y:S04]  /*1690*/  STS.64 [R50+0x1180], R30 ;  /* 0x0011801e32007388 */ /* 0x000fe80000000a00 */
[----:B------:R-:W-:Y:S06]  /*16a0*/  BAR.SYNC.DEFER_BLOCKING 0x0 ;  /* 0x0000000000007b1d */ /* 0x000fec0000010000 */
[----:B------:R-:W1:Y:S04]  /*16b0*/  LDS.128 R16, [R48] ;  /* 0x0000000030107984 */ /* 0x000e680000000c00 */
[----:B------:R-:W2:Y:S04]  /*16c0*/  LDS.128 R40, [R3+0x1000] ;  /* 0x0010000003287984 */ /* 0x000ea80000000c00 */
[----:B------:R-:W3:Y:S04]  /*16d0*/  LDS.128 R8, [R2+0x2000] ;  /* 0x0020000002087984 */ /* 0x000ee80000000c00 */
[----:B------:R-:W4:Y:S04]  /*16e0*/  LDS.128 R20, [R0+0x3000] ;  /* 0x0030000000147984 */ /* 0x000f280000000c00 */
[----:B------:R-:W-:Y:S06]  /*16f0*/  BAR.SYNC.DEFER_BLOCKING 0x0 ;  /* 0x0000000000007b1d */ /* 0x000fec0000010000 */
[----:B------:R1:W-:Y:S04]  /*1700*/  STS.64 [R49], R4 ;  /* 0x0000000431007388 */ /* 0x0003e80000000a00 */
[----:B------:R2:W-:Y:S04]  /*1710*/  STS.64 [R50+0x1000], R6 ;  /* 0x0010000632007388 */ /* 0x0005e80000000a00 */
[----:B------:R-:W-:Y:S04]  /*1720*/  STS.64 [R49+0x80], R32 ;  /* 0x0000802031007388 */ /* 0x000fe80000000a00 */
[----:B------:R-:W-:Y:S01]  /*1730*/  STS.64 [R50+0x1080], R34 ;  /* 0x0010802232007388 */ /* 0x000fe20000000a00 */
[----:B-1----:R-:W-:-:S02]  /*1740*/  LOP3.LUT R5, R59, 0x10, RZ, 0xfc, !PT ;  /* 0x000000103b057812 */ /* 0x002fc400078efcff */
[----:B------:R-:W-:Y:S01]  /*1750*/  LOP3.LUT R4, R59, 0x8, RZ, 0xfc, !PT ;  /* 0x000000083b047812 */ /* 0x000fe200078efcff */
[----:B------:R-:W-:Y:S01]  /*1760*/  STS.64 [R49+0x100], R36 ;  /* 0x0001002431007388 */ /* 0x000fe20000000a00 */
[----:B------:R-:W-:Y:S01]  /*1770*/  ISETP.LT.AND P5, PT, R5, 0x200, !P0 ;  /* 0x000002000500780c */ /* 0x000fe200047a1270 */
[----:B------:R-:W-:Y:S01]  /*1780*/  IMAD.MOV.U32 R5, RZ, RZ, 0x4 ;  /* 0x00000004ff057424 */ /* 0x000fe200078e00ff */
[----:B------:R-:W-:Y:S01]  /*1790*/  ISETP.LT.AND P6, PT, R4, 0x200, !P0 ;  /* 0x000002000400780c */ /* 0x000fe200047c1270 */
[----:B------:R-:W-:Y:S01]  /*17a0*/  STS.64 [R50+0x1100], R38 ;  /* 0x0011002632007388 */ /* 0x000fe20000000a00 */
[C---:B------:R-:W-:Y:S02]  /*17b0*/  LOP3.LUT R4, R59.reuse, 0x20, RZ, 0xfc, !PT ;  /* 0x000000203b047812 */ /* 0x040fe400078efcff */
[----:B--2---:R-:W-:Y:S01]  /*17c0*/  LOP3.LUT R6, R59, 0x18, RZ, 0xfc, !PT ;  /* 0x000000183b067812 */ /* 0x004fe200078efcff */
[----:B------:R1:W-:Y:S01]  /*17d0*/  STS.64 [R49+0x180], R12 ;  /* 0x0001800c31007388 */ /* 0x0003e20000000a00 */
[----:B------:R-:W-:-:S02]  /*17e0*/  ISETP.LT.AND P3, PT, R4, 0x200, !P0 ;  /* 0x000002000400780c */ /* 0x000fc40004761270 */
[C---:B------:R-:W-:Y:S01]  /*17f0*/  LOP3.LUT R4, R59.reuse, 0x30, RZ, 0xfc, !PT ;  /* 0x000000303b047812 */ /* 0x040fe200078efcff */
[----:B------:R2:W-:Y:S04]  /*1800*/  STS.64 [R50+0x1180], R14 ;  /* 0x0011800e32007388 */ /* 0x0005e80000000a00 */
[----:B------:R-:W-:Y:S01]  /*1810*/  BAR.SYNC.DEFER_BLOCKING 0x0 ;  /* 0x0000000000007b1d */ /* 0x000fe20000010000 */
[----:B------:R-:W-:Y:S02]  /*1820*/  ISETP.LT.AND P4, PT, R6, 0x200, !P0 ;  /* 0x000002000600780c */ /* 0x000fe40004781270 */
[----:B------:R-:W-:Y:S02]  /*1830*/  IADD3 R6, R60, 0x6000, RZ ;  /* 0x000060003c067810 */ /* 0x000fe40007ffe0ff */
[----:B-1----:R-:W-:-:S02]  /*1840*/  LOP3.LUT R12, R59, 0x28, RZ, 0xfc, !PT ;  /* 0x000000283b0c7812 */ /* 0x002fc400078efcff */
[----:B------:R-:W-:Y:S01]  /*1850*/  LOP3.LUT R59, R59, 0x38, RZ, 0xfc, !PT ;  /* 0x000000383b3b7812 */ /* 0x000fe200078efcff */
[-C--:B------:R-:W-:Y:S01]  /*1860*/  IMAD.WIDE R6, R6, R5.reuse, c[0x0][0x170] ;  /* 0x00005c0006067625 */ /* 0x080fe200078e0205 */
[----:B------:R-:W-:Y:S02]  /*1870*/  ISETP.LT.AND P2, PT, R12, 0x200, !P0 ;  /* 0x000002000c00780c */ /* 0x000fe40004741270 */
[C---:B------:R-:W-:Y:S02]  /*1880*/  IADD3 R12, R60.reuse, 0xc000, RZ ;  /* 0x0000c0003c0c7810 */ /* 0x040fe40007ffe0ff */
[C---:B--2---:R-:W-:Y:S02]  /*1890*/  IADD3 R14, R60.reuse, 0x12000, RZ ;  /* 0x000120003c0e7810 */ /* 0x044fe40007ffe0ff */
[----:B------:R-:W-:Y:S01]  /*18a0*/  IADD3 R32, R60, 0x1e000, RZ ;  /* 0x0001e0003c207810 */ /* 0x000fe20007ffe0ff */
[----:B------:R-:W-:Y:S01]  /*18b0*/  IMAD.WIDE R12, R12, R5, c[0x0][0x170] ;  /* 0x00005c000c0c7625 */ /* 0x000fe200078e0205 */
[----:B------:R-:W-:-:S03]  /*18c0*/  IADD3 R34, R60, 0x24000, RZ ;  /* 0x000240003c227810 */ /* 0x000fc60007ffe0ff */
[-C--:B------:R-:W-:Y:S01]  /*18d0*/  IMAD.WIDE R14, R14, R5.reuse, c[0x0][0x170] ;  /* 0x00005c000e0e7625 */ /* 0x080fe200078e0205 */
[----:B------:R-:W1:Y:S04]  /*18e0*/  LDS.128 R24, [R48] ;  /* 0x0000000030187984 */ /* 0x000e680000000c00 */
[----:B------:R-:W2:Y:S04]  /*18f0*/  LDS.128 R28, [R3+0x1000] ;  /* 0x00100000031c7984 */ /* 0x000ea80000000c00 */
[----:B------:R3:W2:Y:S02]  /*1900*/  LDS.128 R44, [R2+0x2000] ;  /* 0x00200000022c7984 */ /* 0x0006a40000000c00 */
[----:B---3--:R-:W-:-:S05]  /*1910*/  IMAD.WIDE R2, R60, R5, c[0x0][0x170] ;  /* 0x00005c003c027625 */ /* 0x008fca00078e0205 */
[----:B------:R3:W-:Y:S01]  /*1920*/  @P1 STG.E.128 [R2.64], R16 ;  /* 0x0000001002001986 */ /* 0x0007e2000c101d06 */
[----:B------:R-:W-:Y:S02]  /*1930*/  ISETP.LT.AND P1, PT, R4, 0x200, !P0 ;  /* 0x000002000400780c */ /* 0x000fe40004721270 */
[----:B------:R-:W-:Y:S01]  /*1940*/  ISETP.LT.AND P0, PT, R59, 0x200, !P0 ;  /* 0x000002003b00780c */ /* 0x000fe20004701270 */
[----:B------:R1:W-:Y:S01]  /*1950*/  @P6 STG.E.128 [R6.64], R40 ;  /* 0x0000002806006986 */ /* 0x0003e2000c101d06 */
[----:B------:R-:W-:-:S03]  /*1960*/  IADD3 R4, R60, 0x18000, RZ ;  /* 0x000180003c047810 */ /* 0x000fc60007ffe0ff */
[----:B------:R2:W-:Y:S04]  /*1970*/  @P5 STG.E.128 [R12.64], R8 ;  /* 0x000000080c005986 */ /* 0x0005e8000c101d06 */
[----:B----4-:R4:W-:Y:S01]  /*1980*/  @P4 STG.E.128 [R14.64], R20 ;  /* 0x000000140e004986 */ /* 0x0109e2000c101d06 */
[----:B---3--:R-:W-:-:S04]  /*1990*/  IMAD.WIDE R2, R4, R5, c[0x0][0x170] ;  /* 0x00005c0004027625 */ /* 0x008fc800078e0205 */
[-C--:B------:R-:W-:Y:S01]  /*19a0*/  IMAD.WIDE R16, R32, R5.reuse, c[0x0][0x170] ;  /* 0x00005c0020107625 */ /* 0x080fe200078e0205 */
[----:B-1----:R4:W-:Y:S03]  /*19b0*/  @P3 STG.E.128 [R2.64], R24 ;  /* 0x0000001802003986 */ /* 0x0029e6000c101d06 */
[----:B------:R-:W-:Y:S01]  /*19c0*/  IMAD.WIDE R18, R34, R5, c[0x0][0x170] ;  /* 0x00005c0022127625 */ /* 0x000fe200078e0205 */
[----:B--2---:R4:W-:Y:S04]  /*19d0*/  @P2 STG.E.128 [R16.64], R28 ;  /* 0x0000001c10002986 */ /* 0x0049e8000c101d06 */
[----:B------:R4:W-:Y:S01]  /*19e0*/  @P1 STG.E.128 [R18.64], R44 ;  /* 0x0000002c12001986 */ /* 0x0009e2000c101d06 */
[----:B------:R-:W-:Y:S05]  /*19f0*/  @!P0 EXIT ;  /* 0x000000000000894d */ /* 0x000fea0003800000 */
[----:B------:R-:W1:Y:S01]  /*1a00*/  LDS.128 R8, [R0+0x3000] ;  /* 0x0030000000087984 */ /* 0x000e620000000c00 */
[----:B----4-:R-:W-:-:S05]  /*1a10*/  IADD3 R2, R60, 0x2a000, RZ ;  /* 0x0002a0003c027810 */ /* 0x010fca0007ffe0ff */
[----:B------:R-:W-:-:S05]  /*1a20*/  IMAD.WIDE R2, R2, R5, c[0x0][0x170] ;  /* 0x00005c0002027625 */ /* 0x000fca00078e0205 */
[----:B-1----:R-:W-:Y:S01]  /*1a30*/  STG.E.128 [R2.64], R8 ;  /* 0x0000000802007986 */ /* 0x002fe2000c101d06 */
[----:B------:R-:W-:Y:S05]  /*1a40*/  EXIT ;  /* 0x000000000000794d */ /* 0x000fea0003800000 */
.L_x_1:
[----:B------:R-:W-:-:S00]  /*1a50*/  BRA `(.L_x_1) ;  /* 0xfffffff000007947 */ /* 0x000fc0000383ffff */
[----:B------:R-:W-:-:S00]  /*1a60*/  NOP ;  /* 0x0000000000007918 */ /* 0x000fc00000000000 */
        /* <DEDUP_REMOVED lines=9> */
.L_x_2:


//--------------------- .nv.shared.triton_mm      --------------------------
	.section	.nv.shared.triton_mm,"aw",@nobits
	.sectionflags	@""
	.align	16
